//
// Generated by NVIDIA NVVM Compiler
//
// Compiler Build ID: CL-36424714
// Cuda compilation tools, release 13.0, V13.0.88
// Based on NVVM 20.0.0
//

.version 9.0
.target sm_100
.address_size 64

	// .globl	_Z8cgkernelv
.extern .func  (.param .b32 func_retval0) vprintf
(
	.param .b64 vprintf_param_0,
	.param .b64 vprintf_param_1
)
;
.extern .shared .align 16 .b8 workspace[];
.global .align 1 .b8 $str[66] = {32, 83, 117, 109, 32, 111, 102, 32, 97, 108, 108, 32, 114, 97, 110, 107, 115, 32, 48, 46, 46, 37, 100, 32, 105, 110, 32, 116, 104, 114, 101, 97, 100, 66, 108, 111, 99, 107, 71, 114, 111, 117, 112, 32, 105, 115, 32, 37, 100, 32, 40, 101, 120, 112, 101, 99, 116, 101, 100, 32, 37, 100, 41, 10, 10};
.global .align 1 .b8 $str$1[52] = {32, 78, 111, 119, 32, 99, 114, 101, 97, 116, 105, 110, 103, 32, 37, 100, 32, 103, 114, 111, 117, 112, 115, 44, 32, 101, 97, 99, 104, 32, 111, 102, 32, 115, 105, 122, 101, 32, 49, 54, 32, 116, 104, 114, 101, 97, 100, 115, 58, 10, 10};
.global .align 1 .b8 $str$2[78] = {32, 32, 32, 83, 117, 109, 32, 111, 102, 32, 97, 108, 108, 32, 114, 97, 110, 107, 115, 32, 48, 46, 46, 49, 53, 32, 105, 110, 32, 116, 104, 105, 115, 32, 116, 105, 108, 101, 100, 80, 97, 114, 116, 105, 116, 105, 111, 110, 49, 54, 32, 103, 114, 111, 117, 112, 32, 105, 115, 32, 37, 100, 32, 40, 101, 120, 112, 101, 99, 116, 101, 100, 32, 37, 100, 41, 10};

.visible .entry _Z8cgkernelv()
{
	.local .align 8 .b8 	__local_depot0[16];
	.reg .b64 	%SP;
	.reg .b64 	%SPL;
	.reg .pred 	%p<10>;
	.reg .b32 	%r<71>;
	.reg .b64 	%rd<11>;

	mov.u64 	%SPL, __local_depot0;
	cvta.local.u64 	%SP, %SPL;
	add.u64 	%rd2, %SP, 0;
	add.u64 	%rd1, %SPL, 0;
	mov.u32 	%r25, %ntid.x;
	mov.u32 	%r26, %ntid.y;
	mul.lo.s32 	%r27, %r25, %r26;
	mov.u32 	%r28, %ntid.z;
	mul.lo.s32 	%r1, %r27, %r28;
	mov.u32 	%r2, %tid.x;
	mov.u32 	%r29, %tid.y;
	mov.u32 	%r30, %tid.z;
	mad.lo.s32 	%r31, %r30, %r26, %r29;
	mul.lo.s32 	%r3, %r31, %r25;
	add.s32 	%r4, %r3, %r2;
	setp.lt.u32 	%p1, %r1, 2;
	mov.u32 	%r65, %r4;
	@%p1 bra 	$L__BB0_5;
	shl.b32 	%r32, %r4, 2;
	mov.u32 	%r33, workspace;
	add.s32 	%r5, %r33, %r32;
	mov.u32 	%r63, %r1;
	mov.u32 	%r65, %r4;
$L__BB0_2:
	shr.u32 	%r8, %r63, 1;
	st.shared.u32 	[%r5], %r65;
	barrier.sync 	0;
	setp.le.u32 	%p2, %r8, %r4;
	@%p2 bra 	$L__BB0_4;
	shl.b32 	%r34, %r8, 2;
	add.s32 	%r35, %r5, %r34;
	ld.shared.u32 	%r36, [%r35];
	add.s32 	%r65, %r36, %r65;
$L__BB0_4:
	barrier.sync 	0;
	setp.gt.u32 	%p3, %r63, 3;
	mov.u32 	%r63, %r8;
	@%p3 bra 	$L__BB0_2;
$L__BB0_5:
	or.b32  	%r37, %r3, %r2;
	setp.ne.s32 	%p4, %r37, 0;
	@%p4 bra 	$L__BB0_7;
	add.s32 	%r38, %r1, -1;
	mul.lo.s32 	%r39, %r38, %r1;
	shr.u32 	%r40, %r39, 1;
	st.local.v2.u32 	[%rd1], {%r38, %r65};
	st.local.u32 	[%rd1+8], %r40;
	mov.u64 	%rd3, $str;
	cvta.global.u64 	%rd4, %rd3;
	{ // callseq 0, 0
	.param .b64 param0;
	st.param.b64 	[param0], %rd4;
	.param .b64 param1;
	st.param.b64 	[param1], %rd2;
	.param .b32 retval0;
	call.uni (retval0), 
	vprintf, 
	(
	param0, 
	param1
	);
	ld.param.b32 	%r41, [retval0];
	} // callseq 0
	shr.u32 	%r43, %r1, 4;
	st.local.u32 	[%rd1], %r43;
	mov.u64 	%rd6, $str$1;
	cvta.global.u64 	%rd7, %rd6;
	{ // callseq 1, 0
	.param .b64 param0;
	st.param.b64 	[param0], %rd7;
	.param .b64 param1;
	st.param.b64 	[param1], %rd2;
	.param .b32 retval0;
	call.uni (retval0), 
	vprintf, 
	(
	param0, 
	param1
	);
	ld.param.b32 	%r44, [retval0];
	} // callseq 1
$L__BB0_7:
	barrier.sync 	0;
	// begin inline asm
	mov.u32 %r46, %laneid;
	// end inline asm
	and.b32  	%r48, %r46, -16;
	mov.b32 	%r49, 65535;
	shl.b32 	%r12, %r49, %r48;
	and.b32  	%r13, %r4, 15;
	shl.b32 	%r50, %r4, 2;
	and.b32  	%r51, %r50, -64;
	mov.u32 	%r52, workspace;
	add.s32 	%r53, %r52, %r51;
	// begin inline asm
	mov.u32 %r47, %lanemask_lt;
	// end inline asm
	and.b32  	%r14, %r12, %r47;
	popc.b32 	%r15, %r14;
	shl.b32 	%r54, %r15, 2;
	add.s32 	%r16, %r53, %r54;
	st.shared.u32 	[%r16], %r13;
	bar.warp.sync 	%r12;
	setp.gt.u32 	%p5, %r15, 7;
	mov.u32 	%r68, %r13;
	@%p5 bra 	$L__BB0_9;
	ld.shared.u32 	%r55, [%r16+32];
	add.s32 	%r68, %r55, %r13;
$L__BB0_9:
	bar.warp.sync 	%r12;
	st.shared.u32 	[%r16], %r68;
	bar.warp.sync 	%r12;
	setp.gt.u32 	%p6, %r15, 3;
	@%p6 bra 	$L__BB0_11;
	ld.shared.u32 	%r56, [%r16+16];
	add.s32 	%r68, %r56, %r68;
$L__BB0_11:
	bar.warp.sync 	%r12;
	st.shared.u32 	[%r16], %r68;
	bar.warp.sync 	%r12;
	setp.gt.u32 	%p7, %r15, 1;
	@%p7 bra 	$L__BB0_13;
	ld.shared.u32 	%r57, [%r16+8];
	add.s32 	%r68, %r57, %r68;
$L__BB0_13:
	bar.warp.sync 	%r12;
	st.shared.u32 	[%r16], %r68;
	bar.warp.sync 	%r12;
	setp.ne.s32 	%p8, %r14, 0;
	mov.b32 	%r70, -1;
	@%p8 bra 	$L__BB0_15;
	ld.shared.u32 	%r59, [%r16+4];
	add.s32 	%r70, %r59, %r68;
$L__BB0_15:
	bar.warp.sync 	%r12;
	setp.ne.s32 	%p9, %r13, 0;
	@%p9 bra 	$L__BB0_17;
	mov.b32 	%r60, 120;
	st.local.v2.u32 	[%rd1], {%r70, %r60};
	mov.u64 	%rd8, $str$2;
	cvta.global.u64 	%rd9, %rd8;
	{ // callseq 2, 0
	.param .b64 param0;
	st.param.b64 	[param0], %rd9;
	.param .b64 param1;
	st.param.b64 	[param1], %rd2;
	.param .b32 retval0;
	call.uni (retval0), 
	vprintf, 
	(
	param0, 
	param1
	);
	ld.param.b32 	%r61, [retval0];
	} // callseq 2
$L__BB0_17:
	ret;

}


// ===== COMPILED SASS (sm_100) =====

	.target	sm_100

	.elftype	@"ET_EXEC"


//--------------------- .note.nv.tkinfo           --------------------------
	.section	.note.nv.tkinfo,"",@"SHT_NOTE"
	.sectionflags	@"SHF_NOTE_NV_TKINFO"
	.tkinfo
        /*0018*/ 	.word	0x00000002
        /*0030*/ 	.string	""
        /*0030*/ 	.string	"ptxas"
        /*0030*/ 	.string	"Cuda compilation tools, release 13.0, V13.0.88"
        /*0030*/ 	.string	"Build cuda_13.0.r13.0/compiler.36424714_0"
        /*0030*/ 	.string	"-arch sm_100 -m 64 "



//--------------------- .note.nv.cuinfo           --------------------------
	.section	.note.nv.cuinfo,"",@"SHT_NOTE"
	.sectionflags	@"SHF_NOTE_NV_CUINFO"
        /*0018*/ 	.short	0x0002
        /*001a*/ 	.short	0x0064
        /*001c*/ 	.short	0x0082
	.zero		2


//--------------------- .nv.info                  --------------------------
	.section	.nv.info,"",@"SHT_CUDA_INFO"
	.align	4


	//----- nvinfo : EIATTR_REGCOUNT
	.align		4
        /*0000*/ 	.byte	0x04, 0x2f
        /*0002*/ 	.short	(.L_4 - .L_3)
	.align		4
.L_3:
        /*0004*/ 	.word	index@(_Z8cgkernelv)
        /*0008*/ 	.word	0x00000018


	//----- nvinfo : EIATTR_FRAME_SIZE
	.align		4
.L_4:
        /*000c*/ 	.byte	0x04, 0x11
        /*000e*/ 	.short	(.L_6 - .L_5)
	.align		4
.L_5:
        /*0010*/ 	.word	index@(_Z8cgkernelv)
        /*0014*/ 	.word	0x00000010


	//----- nvinfo : EIATTR_MIN_STACK_SIZE
	.align		4
.L_6:
        /*0018*/ 	.byte	0x04, 0x12
        /*001a*/ 	.short	(.L_8 - .L_7)
	.align		4
.L_7:
        /*001c*/ 	.word	index@(_Z8cgkernelv)
        /*0020*/ 	.word	0x00000010
.L_8:


//--------------------- .nv.compat                --------------------------
	.section	.nv.compat,"",@"SHT_CUDA_COMPAT_INFO"
	.align	4
        /*0000*/ 	.byte	0x02, 0x09, 0x00, 0x00, 0x02, 0x02, 0x01, 0x00, 0x02, 0x05, 0x05, 0x00, 0x03, 0x07, 0x01, 0x01
        /*0010*/ 	.byte	0x02, 0x03, 0x00, 0x00, 0x02, 0x06, 0x01, 0x00, 0x04, 0x0b, 0x08, 0x00, 0x09, 0x00, 0x00, 0x00
        /*0020*/ 	.byte	0x00, 0x00, 0x00, 0x00


//--------------------- .nv.info._Z8cgkernelv     --------------------------
	.section	.nv.info._Z8cgkernelv,"",@"SHT_CUDA_INFO"
	.sectionflags	@""
	.align	4


	//----- nvinfo : EIATTR_CUDA_API_VERSION
	.align		4
        /*0000*/ 	.byte	0x04, 0x37
        /*0002*/ 	.short	(.L_10 - .L_9)
.L_9:
        /*0004*/ 	.word	0x00000082


	//----- nvinfo : EIATTR_SPARSE_MMA_MASK
	.align		4
.L_10:
        /*0008*/ 	.byte	0x03, 0x50
        /*000a*/ 	.short	0x0000


	//----- nvinfo : EIATTR_MAXREG_COUNT
	.align		4
        /*000c*/ 	.byte	0x03, 0x1b
        /*000e*/ 	.short	0x00ff


	//----- nvinfo : EIATTR_NUM_BARRIERS
	.align		4
        /*0010*/ 	.byte	0x02, 0x4c
        /*0012*/ 	.byte	0x01
	.zero		1


	//----- nvinfo : EIATTR_EXTERNS
	.align		4
        /*0014*/ 	.byte	0x04, 0x0f
        /*0016*/ 	.short	(.L_12 - .L_11)


	//   ....[0]....
	.align		4
.L_11:
        /*0018*/ 	.word	index@(vprintf)


	//----- nvinfo : EIATTR_MERCURY_ISA_VERSION
	.align		4
.L_12:
        /*001c*/ 	.byte	0x03, 0x5f
        /*001e*/ 	.short	0x0101


	//----- nvinfo : EIATTR_INT_WARP_WIDE_INSTR_OFFSETS
	.align		4
        /*0020*/ 	.byte	0x04, 0x31
        /*0022*/ 	.short	(.L_14 - .L_13)


	//   ....[0]....
.L_13:
        /*0024*/ 	.word	0x000004b0


	//   ....[1]....
        /*0028*/ 	.word	0x00000500


	//   ....[2]....
        /*002c*/ 	.word	0x00000540


	//----- nvinfo : EIATTR_COOP_GROUP_MASK_REGIDS
	.align		4
.L_14:
        /*0030*/ 	.byte	0x04, 0x29
        /*0032*/ 	.short	(.L_16 - .L_15)


	//   ....[0]....
.L_15:
        /*0034*/ 	.word	0xffffffff


	//   ....[1]....
        /*0038*/ 	.word	0xffffffff


	//   ....[2]....
        /*003c*/ 	.word	0xffffffff


	//   ....[3]....
        /*0040*/ 	.word	0x0500000f


	//   ....[4]....
        /*0044*/ 	.word	0x0500000f


	//   ....[5]....
        /*0048*/ 	.word	0x0500000f


	//   ....[6]....
        /*004c*/ 	.word	0x0500000f


	//   ....[7]....
        /*0050*/ 	.word	0x0500000f


	//   ....[8]....
        /*0054*/ 	.word	0x0500000f


	//   ....[9]....
        /*0058*/ 	.word	0x0500000f


	//   ....[10]....
        /*005c*/ 	.word	0x0500000f


	//   ....[11]....
        /*0060*/ 	.word	0x0500000f


	//   ....[12]....
        /*0064*/ 	.word	0x0500000f


	//   ....[13]....
        /*0068*/ 	.word	0x0500000f


	//   ....[14]....
        /*006c*/ 	.word	0x0500000f


	//   ....[15]....
        /*0070*/ 	.word	0x0500000f


	//   ....[16]....
        /*0074*/ 	.word	0x0500000f


	//   ....[17]....
        /*0078*/ 	.word	0x0500000f


	//   ....[18]....
        /*007c*/ 	.word	0x0500000f


	//   ....[19]....
        /*0080*/ 	.word	0x0500000f


	//----- nvinfo : EIATTR_COOP_GROUP_INSTR_OFFSETS
	.align		4
.L_16:
        /*0084*/ 	.byte	0x04, 0x28
        /*0086*/ 	.short	(.L_18 - .L_17)


	//   ....[0]....
.L_17:
        /*0088*/ 	.word	0x000001c0


	//   ....[1]....
        /*008c*/ 	.word	0x00000230


	//   ....[2]....
        /*0090*/ 	.word	0x00000430


	//   ....[3]....
        /*0094*/ 	.word	0x000005a0


	//   ....[4]....
        /*0098*/ 	.word	0x00000610


	//   ....[5]....
        /*009c*/ 	.word	0x00000630


	//   ....[6]....
        /*00a0*/ 	.word	0x00000680


	//   ....[7]....
        /*00a4*/ 	.word	0x000006a0


	//   ....[8]....
        /*00a8*/ 	.word	0x000006d0


	//   ....[9]....
        /*00ac*/ 	.word	0x00000710


	//   ....[10]....
        /*00b0*/ 	.word	0x00000750


	//   ....[11]....
        /*00b4*/ 	.word	0x000008a0


	//   ....[12]....
        /*00b8*/ 	.word	0x00000910


	//   ....[13]....
        /*00bc*/ 	.word	0x000009b0


	//   ....[14]....
        /*00c0*/ 	.word	0x00000a10


	//   ....[15]....
        /*00c4*/ 	.word	0x00000aa0


	//   ....[16]....
        /*00c8*/ 	.word	0x00000b00


	//   ....[17]....
        /*00cc*/ 	.word	0x00000b90


	//   ....[18]....
        /*00d0*/ 	.word	0x00000bf0


	//   ....[19]....
        /*00d4*/ 	.word	0x00000c80


	//----- nvinfo : EIATTR_VRC_CTA_INIT_COUNT
	.align		4
.L_18:
        /*00d8*/ 	.byte	0x02, 0x4a
	.zero		1
	.zero		1


	//----- nvinfo : EIATTR_SYSCALL_OFFSETS
	.align		4
        /*00dc*/ 	.byte	0x04, 0x46
        /*00de*/ 	.short	(.L_20 - .L_19)


	//   ....[0]....
.L_19:
        /*00e0*/ 	.word	0x00000350


	//   ....[1]....
        /*00e4*/ 	.word	0x000003f0


	//   ....[2]....
        /*00e8*/ 	.word	0x00000820


	//----- nvinfo : EIATTR_EXIT_INSTR_OFFSETS
	.align		4
.L_20:
        /*00ec*/ 	.byte	0x04, 0x1c
        /*00ee*/ 	.short	(.L_22 - .L_21)


	//   ....[0]....
.L_21:
        /*00f0*/ 	.word	0x00000770


	//   ....[1]....
        /*00f4*/ 	.word	0x00000830


	//----- nvinfo : EIATTR_CRS_STACK_SIZE
	.align		4
.L_22:
        /*00f8*/ 	.byte	0x04, 0x1e
        /*00fa*/ 	.short	(.L_24 - .L_23)
.L_23:
        /*00fc*/ 	.word	0x00000000


	//----- nvinfo : EIATTR_SW_WAR
	.align		4
.L_24:
        /*0100*/ 	.byte	0x04, 0x36
        /*0102*/ 	.short	(.L_26 - .L_25)
.L_25:
        /*0104*/ 	.word	0x00000008
.L_26:


//--------------------- .nv.callgraph             --------------------------
	.section	.nv.callgraph,"",@"SHT_CUDA_CALLGRAPH"
	.align	4
	.sectionentsize	8
	.align		4
        /*0000*/ 	.word	0x00000000
	.align		4
        /*0004*/ 	.word	0xffffffff
	.align		4
        /*0008*/ 	.word	index@(_Z8cgkernelv)
	.align		4
        /*000c*/ 	.word	index@(vprintf)
	.align		4
        /*0010*/ 	.word	0x00000000
	.align		4
        /*0014*/ 	.word	0xfffffffe
	.align		4
        /*0018*/ 	.word	0x00000000
	.align		4
        /*001c*/ 	.word	0xfffffffd
	.align		4
        /*0020*/ 	.word	0x00000000
	.align		4
        /*0024*/ 	.word	0xfffffffc


//--------------------- .nv.constant4             --------------------------
	.section	.nv.constant4,"a",@progbits
	.align	8
	.align		8
.nv.constant4:
        /*0000*/ 	.dword	vprintf
	.align		8
        /*0008*/ 	.dword	$str
	.align		8
        /*0010*/ 	.dword	$str$1
	.align		8
        /*0018*/ 	.dword	$str$2


//--------------------- .text._Z8cgkernelv        --------------------------
	.section	.text._Z8cgkernelv,"ax",@progbits
	.align	128
        .global         _Z8cgkernelv
        .type           _Z8cgkernelv,@function
        .size           _Z8cgkernelv,(.L_x_28 - _Z8cgkernelv)
        .other          _Z8cgkernelv,@"STO_CUDA_ENTRY STV_DEFAULT"
_Z8cgkernelv:
.text._Z8cgkernelv:
[----:B------:R-:W0:Y:S01]  /*0000*/  LDC R1, c[0x0][0x37c] ;  /* 0x0000df00ff017b82 */ /* 0x000e220000000800 */
[----:B------:R-:W1:Y:S01]  /*0010*/  LDCU UR6, c[0x0][0x2fc] ;  /* 0x00005f80ff0677ac */ /* 0x000e620008000800 */
[----:B------:R-:W2:Y:S01]  /*0020*/  S2R R0, SR_TID.Y ;  /* 0x0000000000007919 */ /* 0x000ea20000002200 */
[----:B0-----:R-:W-:Y:S01]  /*0030*/  VIADD R1, R1, 0xfffffff0 ;  /* 0xfffffff001017836 */ /* 0x001fe20000000000 */
[----:B------:R-:W0:Y:S01]  /*0040*/  LDCU UR7, c[0x0][0x360] ;  /* 0x00006c00ff0777ac */ /* 0x000e220008000800 */
[----:B------:R-:W2:Y:S01]  /*0050*/  S2R R5, SR_TID.Z ;  /* 0x0000000000057919 */ /* 0x000ea20000002300 */
[----:B------:R-:W0:Y:S02]  /*0060*/  LDCU UR8, c[0x0][0x364] ;  /* 0x00006c80ff0877ac */ /* 0x000e240008000800 */
[----:B------:R-:W3:Y:S01]  /*0070*/  LDC R19, c[0x0][0x368] ;  /* 0x0000da00ff137b82 */ /* 0x000ee20000000800 */
[----:B------:R-:W4:Y:S01]  /*0080*/  S2R R3, SR_TID.X ;  /* 0x0000000000037919 */ /* 0x000f220000002100 */
[----:B------:R-:W5:Y:S01]  /*0090*/  LDCU UR5, c[0x0][0x2f8] ;  /* 0x00005f00ff0577ac */ /* 0x000f620008000800 */
[----:B0-----:R-:W-:Y:S01]  /*00a0*/  UIMAD UR4, UR7, UR8, URZ ;  /* 0x00000008070472a4 */ /* 0x001fe2000f8e02ff */
[----:B-----5:R-:W-:-:S05]  /*00b0*/  IADD3 R16, P0, PT, R1, UR5, RZ ;  /* 0x0000000501107c10 */ /* 0x020fca000ff1e0ff */
[----:B---3--:R-:W-:Y:S02]  /*00c0*/  IMAD R19, R19, UR4, RZ ;  /* 0x0000000413137c24 */ /* 0x008fe4000f8e02ff */
[----:B--2---:R-:W-:-:S03]  /*00d0*/  IMAD R0, R5, UR8, R0 ;  /* 0x0000000805007c24 */ /* 0x004fc6000f8e0200 */
[----:B------:R-:W-:Y:S01]  /*00e0*/  ISETP.GE.U32.AND P2, PT, R19, 0x2, PT ;  /* 0x000000021300780c */ /* 0x000fe20003f46070 */
[----:B------:R-:W-:-:S04]  /*00f0*/  IMAD R0, R0, UR7, RZ ;  /* 0x0000000700007c24 */ /* 0x000fc8000f8e02ff */
[C---:B----4-:R-:W-:Y:S01]  /*0100*/  IMAD.IADD R18, R0.reuse, 0x1, R3 ;  /* 0x0000000100127824 */ /* 0x050fe200078e0203 */
[----:B------:R-:W-:-:S03]  /*0110*/  LOP3.LUT P1, RZ, R0, R3, RZ, 0xfc, !PT ;  /* 0x0000000300ff7212 */ /* 0x000fc6000782fcff */
[----:B------:R-:W-:-:S04]  /*0120*/  IMAD.MOV.U32 R9, RZ, RZ, R18 ;  /* 0x000000ffff097224 */ /* 0x000fc800078e0012 */
[----:B-1----:R-:W-:Y:S06]  /*0130*/  @!P2 BRA `(.L_x_0) ;  /* 0x000000000044a947 */ /* 0x002fec0003800000 */
[----:B------:R-:W0:Y:S01]  /*0140*/  S2UR UR5, SR_CgaCtaId ;  /* 0x00000000000579c3 */ /* 0x000e220000008800 */
[----:B------:R-:W-:Y:S01]  /*0150*/  UMOV UR4, 0x400 ;  /* 0x0000040000047882 */ /* 0x000fe20000000000 */
[----:B------:R-:W-:Y:S01]  /*0160*/  MOV R2, R19 ;  /* 0x0000001300027202 */ /* 0x000fe20000000f00 */
[----:B------:R-:W-:Y:S01]  /*0170*/  IMAD.MOV.U32 R9, RZ, RZ, R18 ;  /* 0x000000ffff097224 */ /* 0x000fe200078e0012 */
[----:B0-----:R-:W-:-:S06]  /*0180*/  ULEA UR4, UR5, UR4, 0x18 ;  /* 0x0000000405047291 */ /* 0x001fcc000f8ec0ff */
[----:B------:R-:W-:-:S07]  /*0190*/  LEA R0, R18, UR4, 0x2 ;  /* 0x0000000412007c11 */ /* 0x000fce000f8e10ff */
.L_x_1:
[----:B------:R-:W-:Y:S01]  /*01a0*/  SHF.R.U32.HI R5, RZ, 0x1, R2 ;  /* 0x00000001ff057819 */ /* 0x000fe20000011602 */
[----:B------:R-:W-:Y:S01]  /*01b0*/  STS [R0], R9 ;  /* 0x0000000900007388 */ /* 0x000fe20000000800 */
[----:B------:R-:W-:Y:S02]  /*01c0*/  BAR.SYNC.DEFER_BLOCKING 0x0 ;  /* 0x0000000000007b1d */ /* 0x000fe40000010000 */
[----:B------:R-:W-:Y:S02]  /*01d0*/  ISETP.GT.U32.AND P2, PT, R5, R18, PT ;  /* 0x000000120500720c */ /* 0x000fe40003f44070 */
[----:B------:R-:W-:Y:S01]  /*01e0*/  ISETP.GT.U32.AND P3, PT, R2, 0x3, PT ;  /* 0x000000030200780c */ /* 0x000fe20003f64070 */
[----:B------:R-:W-:-:S10]  /*01f0*/  IMAD.MOV.U32 R2, RZ, RZ, R5 ;  /* 0x000000ffff027224 */ /* 0x000fd400078e0005 */
[----:B------:R-:W-:-:S05]  /*0200*/  @P2 IMAD R3, R5, 0x4, R0 ;  /* 0x0000000405032824 */ /* 0x000fca00078e0200 */
[----:B------:R-:W0:Y:S02]  /*0210*/  @P2 LDS R4, [R3] ;  /* 0x0000000003042984 */ /* 0x000e240000000800 */
[----:B0-----:R-:W-:Y:S01]  /*0220*/  @P2 IADD3 R9, PT, PT, R9, R4, RZ ;  /* 0x0000000409092210 */ /* 0x001fe20007ffe0ff */
[----:B------:R-:W-:Y:S06]  /*0230*/  BAR.SYNC.DEFER_BLOCKING 0x0 ;  /* 0x0000000000007b1d */ /* 0x000fec0000010000 */
[----:B------:R-:W-:Y:S05]  /*0240*/  @P3 BRA `(.L_x_1) ;  /* 0xfffffffc00d43947 */ /* 0x000fea000383ffff */
.L_x_0:
[----:B------:R-:W-:Y:S01]  /*0250*/  IMAD.X R2, RZ, RZ, UR6, P0 ;  /* 0x00000006ff027e24 */ /* 0x000fe200080e06ff */
[----:B------:R-:W-:Y:S04]  /*0260*/  BSSY.RECONVERGENT B6, `(.L_x_2) ;  /* 0x000001a000067945 */ /* 0x000fe80003800200 */
[----:B------:R-:W-:Y:S05]  /*0270*/  @P1 BRA `(.L_x_3) ;  /* 0x0000000000601947 */ /* 0x000fea0003800000 */
[C---:B------:R-:W-:Y:S01]  /*0280*/  VIADD R8, R19.reuse, 0xffffffff ;  /* 0xffffffff13087836 */ /* 0x040fe20000000000 */
[----:B------:R-:W-:Y:S01]  /*0290*/  MOV R17, 0x0 ;  /* 0x0000000000117802 */ /* 0x000fe20000000f00 */
[----:B------:R-:W0:Y:S01]  /*02a0*/  LDCU.64 UR4, c[0x4][0x8] ;  /* 0x01000100ff0477ac */ /* 0x000e220008000a00 */
[----:B------:R-:W-:Y:S02]  /*02b0*/  IMAD.MOV.U32 R6, RZ, RZ, R16 ;  /* 0x000000ffff067224 */ /* 0x000fe400078e0010 */
[----:B------:R-:W-:Y:S01]  /*02c0*/  IMAD R0, R19, R8, RZ ;  /* 0x0000000813007224 */ /* 0x000fe200078e02ff */
[----:B------:R1:W-:Y:S01]  /*02d0*/  STL.64 [R1], R8 ;  /* 0x0000000801007387 */ /* 0x0003e20000100a00 */
[----:B------:R1:W2:Y:S01]  /*02e0*/  LDC.64 R10, c[0x4][R17] ;  /* 0x01000000110a7b82 */ /* 0x0002a20000000a00 */
[----:B------:R-:W-:Y:S02]  /*02f0*/  IMAD.MOV.U32 R7, RZ, RZ, R2 ;  /* 0x000000ffff077224 */ /* 0x000fe400078e0002 */
[----:B------:R-:W-:-:S05]  /*0300*/  SHF.R.U32.HI R0, RZ, 0x1, R0 ;  /* 0x00000001ff007819 */ /* 0x000fca0000011600 */
[----:B------:R1:W-:Y:S01]  /*0310*/  STL [R1+0x8], R0 ;  /* 0x0000080001007387 */ /* 0x0003e20000100800 */
[----:B0-----:R-:W-:Y:S01]  /*0320*/  IMAD.U32 R4, RZ, RZ, UR4 ;  /* 0x00000004ff047e24 */ /* 0x001fe2000f8e00ff */
[----:B------:R-:W-:-:S07]  /*0330*/  MOV R5, UR5 ;  /* 0x0000000500057c02 */ /* 0x000fce0008000f00 */
[----:B------:R-:W-:-:S07]  /*0340*/  LEPC R20, `(.L_x_4) ;  /* 0x000000001014794e */ /* 0x000fce0000000000 */
[----:B-12---:R-:W-:Y:S05]  /*0350*/  CALL.ABS.NOINC R10 ;  /* 0x000000000a007343 */ /* 0x006fea0003c00000 */
.L_x_4:
[----:B------:R-:W-:Y:S01]  /*0360*/  SHF.R.U32.HI R0, RZ, 0x4, R19 ;  /* 0x00000004ff007819 */ /* 0x000fe20000011613 */
[----:B------:R0:W1:Y:S01]  /*0370*/  LDC.64 R8, c[0x4][R17] ;  /* 0x0100000011087b82 */ /* 0x0000620000000a00 */
[----:B------:R-:W2:Y:S01]  /*0380*/  LDCU.64 UR4, c[0x4][0x10] ;  /* 0x01000200ff0477ac */ /* 0x000ea20008000a00 */
[----:B------:R-:W-:Y:S02]  /*0390*/  IMAD.MOV.U32 R6, RZ, RZ, R16 ;  /* 0x000000ffff067224 */ /* 0x000fe400078e0010 */
[----:B------:R0:W-:Y:S01]  /*03a0*/  STL [R1], R0 ;  /* 0x0000000001007387 */ /* 0x0001e20000100800 */
[----:B------:R-:W-:Y:S02]  /*03b0*/  IMAD.MOV.U32 R7, RZ, RZ, R2 ;  /* 0x000000ffff077224 */ /* 0x000fe400078e0002 */
[----:B--2---:R-:W-:Y:S01]  /*03c0*/  IMAD.U32 R4, RZ, RZ, UR4 ;  /* 0x00000004ff047e24 */ /* 0x004fe2000f8e00ff */
[----:B0-----:R-:W-:-:S07]  /*03d0*/  MOV R5, UR5 ;  /* 0x0000000500057c02 */ /* 0x001fce0008000f00 */
[----:B------:R-:W-:-:S07]  /*03e0*/  LEPC R20, `(.L_x_3) ;  /* 0x000000001014794e */ /* 0x000fce0000000000 */
[----:B-1----:R-:W-:Y:S05]  /*03f0*/  CALL.ABS.NOINC R8 ;  /* 0x0000000008007343 */ /* 0x002fea0003c00000 */
.L_x_3:
[----:B------:R-:W-:Y:S05]  /*0400*/  BSYNC.RECONVERGENT B6 ;  /* 0x0000000000067941 */ /* 0x000fea0003800200 */
.L_x_2:
[----:B------:R-:W-:-:S03]  /*0410*/  UMOV UR4, 0xffffffff ;  /* 0xffffffff00047882 */ /* 0x000fc60000000000 */
[----:B------:R-:W-:Y:S05]  /*0420*/  BRA.DIV UR4, `(.L_x_5) ;  /* 0x0000000604047947 */ /* 0x000fea000b800000 */
[----:B------:R-:W-:Y:S06]  /*0430*/  BAR.SYNC.DEFER_BLOCKING 0x0 ;  /* 0x0000000000007b1d */ /* 0x000fec0000010000 */
.L_x_9:
[----:B------:R-:W0:Y:S01]  /*0440*/  S2R R15, SR_LANEID ;  /* 0x00000000000f7919 */ /* 0x000e220000000000 */
[----:B------:R-:W1:Y:S01]  /*0450*/  S2UR UR5, SR_CgaCtaId ;  /* 0x00000000000579c3 */ /* 0x000e620000008800 */
[----:B------:R-:W-:Y:S01]  /*0460*/  IMAD.MOV.U32 R0, RZ, RZ, 0xffff ;  /* 0x0000ffffff007424 */ /* 0x000fe200078e00ff */
[----:B------:R-:W-:Y:S01]  /*0470*/  UMOV UR4, 0x400 ;  /* 0x0000040000047882 */ /* 0x000fe20000000000 */
[----:B------:R-:W2:Y:S01]  /*0480*/  S2R R4, SR_LTMASK ;  /* 0x0000000000047919 */ /* 0x000ea20000003900 */
[----:B------:R-:W-:Y:S01]  /*0490*/  LOP3.LUT R5, R18, 0xf, RZ, 0xc0, !PT ;  /* 0x0000000f12057812 */ /* 0x000fe200078ec0ff */
[----:B-1----:R-:W-:-:S03]  /*04a0*/  ULEA UR4, UR5, UR4, 0x18 ;  /* 0x0000000405047291 */ /* 0x002fc6000f8ec0ff */
[----:B------:R-:W-:Y:S01]  /*04b0*/  VOTEU.ANY UR5, UPT, PT ;  /* 0x0000000000057886 */ /* 0x000fe200038e0100 */
[----:B0-----:R-:W-:-:S04]  /*04c0*/  LOP3.LUT R15, R15, 0xfffffff0, RZ, 0xc0, !PT ;  /* 0xfffffff00f0f7812 */ /* 0x001fc800078ec0ff */
[----:B------:R-:W-:Y:S02]  /*04d0*/  SHF.L.U32 R15, R0, R15, RZ ;  /* 0x0000000f000f7219 */ /* 0x000fe400000006ff */
[----:B------:R-:W-:Y:S02]  /*04e0*/  SHF.L.U32 R0, R18, 0x2, RZ ;  /* 0x0000000212007819 */ /* 0x000fe400000006ff */
[----:B--2---:R-:W-:Y:S01]  /*04f0*/  LOP3.LUT R4, R15, R4, RZ, 0xc0, !PT ;  /* 0x000000040f047212 */ /* 0x004fe200078ec0ff */
[----:B------:R-:W0:Y:S01]  /*0500*/  MATCH.ANY R6, R15 ;  /* 0x000000000f0673a1 */ /* 0x000e2200000e8000 */
[----:B------:R-:W-:Y:S02]  /*0510*/  LOP3.LUT R0, R0, 0xffffffc0, RZ, 0xc0, !PT ;  /* 0xffffffc000007812 */ /* 0x000fe400078ec0ff */
[----:B------:R-:W1:Y:S03]  /*0520*/  POPC R7, R4 ;  /* 0x0000000400077309 */ /* 0x000e660000000000 */
[----:B------:R-:W-:-:S02]  /*0530*/  VIADD R0, R0, UR4 ;  /* 0x0000000400007c36 */ /* 0x000fc40008000000 */
[----:B------:R-:W2:Y:S02]  /*0540*/  REDUX.OR UR4, R15 ;  /* 0x000000000f0473c4 */ /* 0x000ea40000004000 */
[----:B-1----:R-:W-:-:S05]  /*0550*/  IMAD R0, R7, 0x4, R0 ;  /* 0x0000000407007824 */ /* 0x002fca00078e0200 */
[----:B------:R1:W-:Y:S01]  /*0560*/  STS [R0], R5 ;  /* 0x0000000500007388 */ /* 0x0003e20000000800 */
[----:B0-----:R-:W-:-:S13]  /*0570*/  LOP3.LUT P0, RZ, R15, UR5, R6, 0x40, !PT ;  /* 0x000000050fff7c12 */ /* 0x001fda000f804006 */
[----:B-12---:R-:W-:Y:S05]  /*0580*/  @!P0 BRA.DIV UR4, `(.L_x_6) ;  /* 0x0000000204d48947 */ /* 0x006fea000b800000 */
[C---:B------:R-:W-:Y:S01]  /*0590*/  ISETP.GT.U32.AND P0, PT, R7.reuse, 0x7, PT ;  /* 0x000000070700780c */ /* 0x040fe20003f04070 */
[----:B------:R-:W-:Y:S01]  /*05a0*/  NOP ;  /* 0x0000000000007918 */ /* 0x000fe20000000000 */
[----:B------:R-:W-:Y:S01]  /*05b0*/  ISETP.GT.U32.AND P1, PT, R7, 0x3, PT ;  /* 0x000000030700780c */ /* 0x000fe20003f24070 */
[----:B------:R-:W-:Y:S02]  /*05c0*/  IMAD.MOV.U32 R3, RZ, RZ, R5 ;  /* 0x000000ffff037224 */ /* 0x000fe400078e0005 */
[----:B------:R-:W-:-:S08]  /*05d0*/  IMAD.MOV.U32 R8, RZ, RZ, -0x1 ;  /* 0xffffffffff087424 */ /* 0x000fd000078e00ff */
[----:B------:R-:W0:Y:S02]  /*05e0*/  @!P0 LDS R6, [R0+0x20] ;  /* 0x0000200000068984 */ /* 0x000e240000000800 */
[----:B0-----:R-:W-:-:S05]  /*05f0*/  @!P0 IADD3 R6, PT, PT, R5, R6, RZ ;  /* 0x0000000605068210 */ /* 0x001fca0007ffe0ff */
[----:B------:R-:W-:Y:S01]  /*0600*/  @!P0 IMAD.MOV.U32 R3, RZ, RZ, R6 ;  /* 0x000000ffff038224 */ /* 0x000fe200078e0006 */
[----:B------:R-:W-:-:S04]  /*0610*/  NOP ;  /* 0x0000000000007918 */ /* 0x000fc80000000000 */
[----:B------:R-:W-:Y:S01]  /*0620*/  STS [R0], R3 ;  /* 0x0000000300007388 */ /* 0x000fe20000000800 */
[----:B------:R-:W-:-:S03]  /*0630*/  NOP ;  /* 0x0000000000007918 */ /* 0x000fc60000000000 */
[----:B------:R-:W0:Y:S01]  /*0640*/  @!P1 LDS R6, [R0+0x10] ;  /* 0x0000100000069984 */ /* 0x000e220000000800 */
[----:B------:R-:W-:Y:S01]  /*0650*/  ISETP.GT.U32.AND P0, PT, R7, 0x1, PT ;  /* 0x000000010700780c */ /* 0x000fe20003f04070 */
[----:B0-----:R-:W-:-:S04]  /*0660*/  @!P1 IMAD.IADD R6, R3, 0x1, R6 ;  /* 0x0000000103069824 */ /* 0x001fc800078e0206 */
[----:B------:R-:W-:Y:S01]  /*0670*/  @!P1 IMAD.MOV.U32 R3, RZ, RZ, R6 ;  /* 0x000000ffff039224 */ /* 0x000fe200078e0006 */
[----:B------:R-:W-:-:S04]  /*0680*/  NOP ;  /* 0x0000000000007918 */ /* 0x000fc80000000000 */
[----:B------:R-:W-:Y:S01]  /*0690*/  STS [R0], R3 ;  /* 0x0000000300007388 */ /* 0x000fe20000000800 */
[----:B------:R-:W-:-:S03]  /*06a0*/  NOP ;  /* 0x0000000000007918 */ /* 0x000fc60000000000 */
[----:B------:R-:W0:Y:S01]  /*06b0*/  @!P0 LDS R6, [R0+0x8] ;  /* 0x0000080000068984 */ /* 0x000e220000000800 */
[----:B------:R-:W-:Y:S01]  /*06c0*/  ISETP.NE.AND P1, PT, R4, RZ, PT ;  /* 0x000000ff0400720c */ /* 0x000fe20003f25270 */
[----:B------:R-:W-:Y:S01]  /*06d0*/  NOP ;  /* 0x0000000000007918 */ /* 0x000fe20000000000 */
[----:B0-----:R-:W-:-:S05]  /*06e0*/  @!P0 IADD3 R6, PT, PT, R3, R6, RZ ;  /* 0x0000000603068210 */ /* 0x001fca0007ffe0ff */
[----:B------:R-:W-:-:S05]  /*06f0*/  @!P0 IMAD.MOV.U32 R3, RZ, RZ, R6 ;  /* 0x000000ffff038224 */ /* 0x000fca00078e0006 */
[----:B------:R-:W-:Y:S01]  /*0700*/  STS [R0], R3 ;  /* 0x0000000300007388 */ /* 0x000fe20000000800 */
[----:B------:R-:W-:-:S03]  /*0710*/  NOP ;  /* 0x0000000000007918 */ /* 0x000fc60000000000 */
[----:B------:R-:W0:Y:S02]  /*0720*/  @!P1 LDS R4, [R0+0x4] ;  /* 0x0000040000049984 */ /* 0x000e240000000800 */
[----:B0-----:R-:W-:-:S05]  /*0730*/  @!P1 IADD3 R4, PT, PT, R4, R3, RZ ;  /* 0x0000000304049210 */ /* 0x001fca0007ffe0ff */
[----:B------:R-:W-:Y:S01]  /*0740*/  @!P1 IMAD.MOV.U32 R8, RZ, RZ, R4 ;  /* 0x000000ffff089224 */ /* 0x000fe200078e0004 */
[----:B------:R-:W-:-:S06]  /*0750*/  NOP ;  /* 0x0000000000007918 */ /* 0x000fcc0000000000 */
.L_x_26:
[----:B------:R-:W-:-:S13]  /*0760*/  ISETP.NE.AND P0, PT, R5, RZ, PT ;  /* 0x000000ff0500720c */ /* 0x000fda0003f05270 */
[----:B------:R-:W-:Y:S05]  /*0770*/  @P0 EXIT ;  /* 0x000000000000094d */ /* 0x000fea0003800000 */
[----:B------:R-:W-:Y:S01]  /*0780*/  IMAD.MOV.U32 R9, RZ, RZ, 0x78 ;  /* 0x00000078ff097424 */ /* 0x000fe200078e00ff */
[----:B------:R-:W-:Y:S01]  /*0790*/  MOV R0, 0x0 ;  /* 0x0000000000007802 */ /* 0x000fe20000000f00 */
[----:B------:R-:W0:Y:S01]  /*07a0*/  LDCU.64 UR4, c[0x4][0x18] ;  /* 0x01000300ff0477ac */ /* 0x000e220008000a00 */
[----:B------:R-:W-:Y:S01]  /*07b0*/  IMAD.MOV.U32 R6, RZ, RZ, R16 ;  /* 0x000000ffff067224 */ /* 0x000fe200078e0010 */
[----:B------:R-:W-:Y:S01]  /*07c0*/  MOV R7, R2 ;  /* 0x0000000200077202 */ /* 0x000fe20000000f00 */
[----:B------:R1:W-:Y:S01]  /*07d0*/  STL.64 [R1], R8 ;  /* 0x0000000801007387 */ /* 0x0003e20000100a00 */
[----:B------:R1:W2:Y:S01]  /*07e0*/  LDC.64 R10, c[0x4][R0] ;  /* 0x01000000000a7b82 */ /* 0x0002a20000000a00 */
[----:B0-----:R-:W-:Y:S01]  /*07f0*/  MOV R4, UR4 ;  /* 0x0000000400047c02 */ /* 0x001fe20008000f00 */
[----:B-1----:R-:W-:-:S07]  /*0800*/  IMAD.U32 R5, RZ, RZ, UR5 ;  /* 0x00000005ff057e24 */ /* 0x002fce000f8e00ff */
[----:B------:R-:W-:-:S07]  /*0810*/  LEPC R20, `(.L_x_7) ;  /* 0x000000001014794e */ /* 0x000fce0000000000 */
[----:B--2---:R-:W-:Y:S05]  /*0820*/  CALL.ABS.NOINC R10 ;  /* 0x000000000a007343 */ /* 0x004fea0003c00000 */
.L_x_7:
[----:B------:R-:W-:Y:S05]  /*0830*/  EXIT ;  /* 0x000000000000794d */ /* 0x000fea0003800000 */
.L_x_5:
[----:B------:R-:W-:Y:S01]  /*0840*/  IMAD.MOV.U32 R14, RZ, RZ, 0x0 ;  /* 0x00000000ff0e7424 */ /* 0x000fe200078e00ff */
[----:B------:R-:W-:Y:S01]  /*0850*/  MOV R15, 0xffffffff ;  /* 0xffffffff000f7802 */ /* 0x000fe20000000f00 */
[----:B------:R-:W-:-:S07]  /*0860*/  IMAD.MOV.U32 R13, RZ, RZ, 0x0 ;  /* 0x00000000ff0d7424 */ /* 0x000fce00078e00ff */
[----:B------:R-:W-:Y:S05]  /*0870*/  WARPSYNC.COLLECTIVE.ALL `(.L_x_8) ;  /* 0x0000000000147948 */ /* 0x000fea0003c00000 */
[----:B------:R-:W-:-:S04]  /*0880*/  SHF.L.U32 R13, R13, 0x10, RZ ;  /* 0x000000100d0d7819 */ /* 0x000fc800000006ff */
[----:B------:R-:W-:-:S05]  /*0890*/  LOP3.LUT R13, R13, 0xf, R14, 0xf8, !PT ;  /* 0x0000000f0d0d7812 */ /* 0x000fca00078ef80e */
[----:B------:R0:W-:Y:S02]  /*08a0*/  BAR.SYNC.DEFER_BLOCKING R13, R13 ;  /* 0x0000000d0000731d */ /* 0x0001e40000010000 */
[----:B0-----:R-:W-:-:S04]  /*08b0*/  SHF.R.U32 R13, R13, 0x10, RZ ;  /* 0x000000100d0d7819 */ /* 0x001fc800000016ff */
[----:B------:R-:W-:Y:S05]  /*08c0*/  ENDCOLLECTIVE ;  /* 0x000000000000791b */ /* 0x000fea0003800000 */
.L_x_8:
[----:B------:R-:W-:Y:S05]  /*08d0*/  BRA `(.L_x_9) ;  /* 0xfffffff800d87947 */ /* 0x000fea000383ffff */
.L_x_6:
[----:B------:R-:W-:Y:S01]  /*08e0*/  BSSY B0, `(.L_x_10) ;  /* 0x0000005000007945 */ /* 0x000fe20003800000 */
[----:B------:R-:W-:-:S13]  /*08f0*/  ISETP.GT.U32.AND P0, PT, R7, 0x7, PT ;  /* 0x000000070700780c */ /* 0x000fda0003f04070 */
[----:B------:R-:W-:Y:S05]  /*0900*/  WARPSYNC.COLLECTIVE R15, `(.L_x_11) ;  /* 0x000000000f087348 */ /* 0x000fea0003c00000 */
[----:B------:R-:W-:Y:S01]  /*0910*/  NOP ;  /* 0x0000000000007918 */ /* 0x000fe20000000000 */
[----:B------:R-:W-:Y:S05]  /*0920*/  ENDCOLLECTIVE ;  /* 0x000000000000791b */ /* 0x000fea0003800000 */
.L_x_11:
[----:B------:R-:W-:Y:S05]  /*0930*/  BSYNC B0 ;  /* 0x0000000000007941 */ /* 0x000fea0003800000 */
.L_x_10:
[----:B------:R-:W0:Y:S01]  /*0940*/  @!P0 LDS R6, [R0+0x20] ;  /* 0x0000200000068984 */ /* 0x000e220000000800 */
[----:B------:R-:W-:Y:S01]  /*0950*/  BSSY B0, `(.L_x_12) ;  /* 0x0000008000007945 */ /* 0x000fe20003800000 */
[----:B------:R-:W-:Y:S01]  /*0960*/  IMAD.MOV.U32 R3, RZ, RZ, R5 ;  /* 0x000000ffff037224 */ /* 0x000fe200078e0005 */
[----:B------:R-:W-:Y:S01]  /*0970*/  ISETP.GT.U32.AND P1, PT, R7, 0x3, PT ;  /* 0x000000030700780c */ /* 0x000fe20003f24070 */
[----:B0-----:R-:W-:-:S05]  /*0980*/  @!P0 IMAD.IADD R6, R5, 0x1, R6 ;  /* 0x0000000105068824 */ /* 0x001fca00078e0206 */
[----:B------:R-:W-:-:S07]  /*0990*/  @!P0 MOV R3, R6 ;  /* 0x0000000600038202 */ /* 0x000fce0000000f00 */
[----:B------:R-:W-:Y:S05]  /*09a0*/  WARPSYNC.COLLECTIVE R15, `(.L_x_13) ;  /* 0x000000000f087348 */ /* 0x000fea0003c00000 */
[----:B------:R-:W-:Y:S01]  /*09b0*/  NOP ;  /* 0x0000000000007918 */ /* 0x000fe20000000000 */
[----:B------:R-:W-:Y:S05]  /*09c0*/  ENDCOLLECTIVE ;  /* 0x000000000000791b */ /* 0x000fea0003800000 */
.L_x_13:
[----:B------:R-:W-:Y:S05]  /*09d0*/  BSYNC B0 ;  /* 0x0000000000007941 */ /* 0x000fea0003800000 */
.L_x_12:
[----:B------:R0:W-:Y:S01]  /*09e0*/  STS [R0], R3 ;  /* 0x0000000300007388 */ /* 0x0001e20000000800 */
[----:B------:R-:W-:Y:S01]  /*09f0*/  BSSY B0, `(.L_x_14) ;  /* 0x0000004000007945 */ /* 0x000fe20003800000 */
[----:B0-----:R-:W-:Y:S05]  /*0a00*/  WARPSYNC.COLLECTIVE R15, `(.L_x_15) ;  /* 0x000000000f087348 */ /* 0x001fea0003c00000 */
[----:B------:R-:W-:Y:S01]  /*0a10*/  NOP ;  /* 0x0000000000007918 */ /* 0x000fe20000000000 */
[----:B0-----:R-:W-:Y:S05]  /*0a20*/  ENDCOLLECTIVE ;  /* 0x000000000000791b */ /* 0x001fea0003800000 */
.L_x_15:
[----:B------:R-:W-:Y:S05]  /*0a30*/  BSYNC B0 ;  /* 0x0000000000007941 */ /* 0x000fea0003800000 */
.L_x_14:
[----:B------:R-:W0:Y:S01]  /*0a40*/  @!P1 LDS R6, [R0+0x10] ;  /* 0x0000100000069984 */ /* 0x000e220000000800 */
[----:B------:R-:W-:Y:S01]  /*0a50*/  BSSY B0, `(.L_x_16) ;  /* 0x0000007000007945 */ /* 0x000fe20003800000 */
[----:B------:R-:W-:Y:S01]  /*0a60*/  ISETP.GT.U32.AND P0, PT, R7, 0x1, PT ;  /* 0x000000010700780c */ /* 0x000fe20003f04070 */
[----:B0-----:R-:W-:-:S04]  /*0a70*/  @!P1 IMAD.IADD R6, R3, 0x1, R6 ;  /* 0x0000000103069824 */ /* 0x001fc800078e0206 */
[----:B------:R-:W-:-:S08]  /*0a80*/  @!P1 IMAD.MOV.U32 R3, RZ, RZ, R6 ;  /* 0x000000ffff039224 */ /* 0x000fd000078e0006 */
[----:B------:R-:W-:Y:S05]  /*0a90*/  WARPSYNC.COLLECTIVE R15, `(.L_x_17) ;  /* 0x000000000f087348 */ /* 0x000fea0003c00000 */
[----:B------:R-:W-:Y:S01]  /*0aa0*/  NOP ;  /* 0x0000000000007918 */ /* 0x000fe20000000000 */
[----:B------:R-:W-:Y:S05]  /*0ab0*/  ENDCOLLECTIVE ;  /* 0x000000000000791b */ /* 0x000fea0003800000 */
.L_x_17:
[----:B------:R-:W-:Y:S05]  /*0ac0*/  BSYNC B0 ;  /* 0x0000000000007941 */ /* 0x000fea0003800000 */
.L_x_16:
[----:B------:R0:W-:Y:S01]  /*0ad0*/  STS [R0], R3 ;  /* 0x0000000300007388 */ /* 0x0001e20000000800 */
[----:B------:R-:W-:Y:S01]  /*0ae0*/  BSSY B0, `(.L_x_18) ;  /* 0x0000004000007945 */ /* 0x000fe20003800000 */
[----:B0-----:R-:W-:Y:S05]  /*0af0*/  WARPSYNC.COLLECTIVE R15, `(.L_x_19) ;  /* 0x000000000f087348 */ /* 0x001fea0003c00000 */
[----:B------:R-:W-:Y:S01]  /*0b00*/  NOP ;  /* 0x0000000000007918 */ /* 0x000fe20000000000 */
[----:B0-----:R-:W-:Y:S05]  /*0b10*/  ENDCOLLECTIVE ;  /* 0x000000000000791b */ /* 0x001fea0003800000 */
.L_x_19:
[----:B------:R-:W-:Y:S05]  /*0b20*/  BSYNC B0 ;  /* 0x0000000000007941 */ /* 0x000fea0003800000 */
.L_x_18:
[----:B------:R-:W0:Y:S01]  /*0b30*/  @!P0 LDS R6, [R0+0x8] ;  /* 0x0000080000068984 */ /* 0x000e220000000800 */
[----:B------:R-:W-:Y:S01]  /*0b40*/  BSSY B0, `(.L_x_20) ;  /* 0x0000007000007945 */ /* 0x000fe20003800000 */
[----:B------:R-:W-:Y:S02]  /*0b50*/  ISETP.NE.AND P1, PT, R4, RZ, PT ;  /* 0x000000ff0400720c */ /* 0x000fe40003f25270 */
[----:B0-----:R-:W-:-:S05]  /*0b60*/  @!P0 IADD3 R6, PT, PT, R3, R6, RZ ;  /* 0x0000000603068210 */ /* 0x001fca0007ffe0ff */
[----:B------:R-:W-:-:S07]  /*0b70*/  @!P0 IMAD.MOV.U32 R3, RZ, RZ, R6 ;  /* 0x000000ffff038224 */ /* 0x000fce00078e0006 */
[----:B------:R-:W-:Y:S05]  /*0b80*/  WARPSYNC.COLLECTIVE R15, `(.L_x_21) ;  /* 0x000000000f087348 */ /* 0x000fea0003c00000 */
[----:B------:R-:W-:Y:S01]  /*0b90*/  NOP ;  /* 0x0000000000007918 */ /* 0x000fe20000000000 */
[----:B------:R-:W-:Y:S05]  /*0ba0*/  ENDCOLLECTIVE ;  /* 0x000000000000791b */ /* 0x000fea0003800000 */
.L_x_21:
[----:B------:R-:W-:Y:S05]  /*0bb0*/  BSYNC B0 ;  /* 0x0000000000007941 */ /* 0x000fea0003800000 */
.L_x_20:
[----:B------:R0:W-:Y:S01]  /*0bc0*/  STS [R0], R3 ;  /* 0x0000000300007388 */ /* 0x0001e20000000800 */
[----:B------:R-:W-:Y:S01]  /*0bd0*/  BSSY B0, `(.L_x_22) ;  /* 0x0000004000007945 */ /* 0x000fe20003800000 */
[----:B0-----:R-:W-:Y:S05]  /*0be0*/  WARPSYNC.COLLECTIVE R15, `(.L_x_23) ;  /* 0x000000000f087348 */ /* 0x001fea0003c00000 */
[----:B------:R-:W-:Y:S01]  /*0bf0*/  NOP ;  /* 0x0000000000007918 */ /* 0x000fe20000000000 */
[----:B0-----:R-:W-:Y:S05]  /*0c00*/  ENDCOLLECTIVE ;  /* 0x000000000000791b */ /* 0x001fea0003800000 */
.L_x_23:
[----:B------:R-:W-:Y:S05]  /*0c10*/  BSYNC B0 ;  /* 0x0000000000007941 */ /* 0x000fea0003800000 */
.L_x_22:
[----:B------:R-:W0:Y:S01]  /*0c20*/  @!P1 LDS R4, [R0+0x4] ;  /* 0x0000040000049984 */ /* 0x000e220000000800 */
[----:B------:R-:W-:Y:S01]  /*0c30*/  BSSY B0, `(.L_x_24) ;  /* 0x0000007000007945 */ /* 0x000fe20003800000 */
[----:B------:R-:W-:Y:S01]  /*0c40*/  IMAD.MOV.U32 R8, RZ, RZ, -0x1 ;  /* 0xffffffffff087424 */ /* 0x000fe200078e00ff */
[----:B0-----:R-:W-:-:S05]  /*0c50*/  @!P1 IADD3 R4, PT, PT, R4, R3, RZ ;  /* 0x0000000304049210 */ /* 0x001fca0007ffe0ff */
[----:B------:R-:W-:-:S07]  /*0c60*/  @!P1 IMAD.MOV.U32 R8, RZ, RZ, R4 ;  /* 0x000000ffff089224 */ /* 0x000fce00078e0004 */
[----:B------:R-:W-:Y:S05]  /*0c70*/  WARPSYNC.COLLECTIVE R15, `(.L_x_25) ;  /* 0x000000000f087348 */ /* 0x000fea0003c00000 */
[----:B------:R-:W-:Y:S01]  /*0c80*/  NOP ;  /* 0x0000000000007918 */ /* 0x000fe20000000000 */
[----:B------:R-:W-:Y:S05]  /*0c90*/  ENDCOLLECTIVE ;  /* 0x000000000000791b */ /* 0x000fea0003800000 */
.L_x_25:
[----:B------:R-:W-:Y:S05]  /*0ca0*/  BSYNC B0 ;  /* 0x0000000000007941 */ /* 0x000fea0003800000 */
.L_x_24:
[----:B------:R-:W-:Y:S05]  /*0cb0*/  BRA `(.L_x_26) ;  /* 0xfffffff800a87947 */ /* 0x000fea000383ffff */
.L_x_27:
[----:B------:R-:W-:-:S00]  /*0cc0*/  BRA `(.L_x_27) ;  /* 0xfffffffc00fc7947 */ /* 0x000fc0000383ffff */
[----:B------:R-:W-:-:S00]  /*0cd0*/  NOP ;  /* 0x0000000000007918 */ /* 0x000fc00000000000 */
        /* <DEDUP_REMOVED lines=10> */
.L_x_28:


//--------------------- .nv.global.init           --------------------------
	.section	.nv.global.init,"aw",@progbits
.nv.global.init:
	.type		$str$1,@object
	.size		$str$1,($str - $str$1)
$str$1:
        /*0000*/ 	.byte	0x20, 0x4e, 0x6f, 0x77, 0x20, 0x63, 0x72, 0x65, 0x61, 0x74, 0x69, 0x6e, 0x67, 0x20, 0x25, 0x64
        /*0010*/ 	.byte	0x20, 0x67, 0x72, 0x6f, 0x75, 0x70, 0x73, 0x2c, 0x20, 0x65, 0x61, 0x63, 0x68, 0x20, 0x6f, 0x66
        /*0020*/ 	.byte	0x20, 0x73, 0x69, 0x7a, 0x65, 0x20, 0x31, 0x36, 0x20, 0x74, 0x68, 0x72, 0x65, 0x61, 0x64, 0x73
        /*0030*/ 	.byte	0x3a, 0x0a, 0x0a, 0x00
	.type		$str,@object
	.size		$str,($str$2 - $str)
$str:
        /*0034*/ 	.byte	0x20, 0x53, 0x75, 0x6d, 0x20, 0x6f, 0x66, 0x20, 0x61, 0x6c, 0x6c, 0x20, 0x72, 0x61, 0x6e, 0x6b
        /*0044*/ 	.byte	0x73, 0x20, 0x30, 0x2e, 0x2e, 0x25, 0x64, 0x20, 0x69, 0x6e, 0x20, 0x74, 0x68, 0x72, 0x65, 0x61
        /*0054*/ 	.byte	0x64, 0x42, 0x6c, 0x6f, 0x63, 0x6b, 0x47, 0x72, 0x6f, 0x75, 0x70, 0x20, 0x69, 0x73, 0x20, 0x25
        /*0064*/ 	.byte	0x64, 0x20, 0x28, 0x65, 0x78, 0x70, 0x65, 0x63, 0x74, 0x65, 0x64, 0x20, 0x25, 0x64, 0x29, 0x0a
        /*0074*/ 	.byte	0x0a, 0x00
	.type		$str$2,@object
	.size		$str$2,(.L_2 - $str$2)
$str$2:
        /*0076*/ 	.byte	0x20, 0x20, 0x20, 0x53, 0x75, 0x6d, 0x20, 0x6f, 0x66, 0x20, 0x61, 0x6c, 0x6c, 0x20, 0x72, 0x61
        /*0086*/ 	.byte	0x6e, 0x6b, 0x73, 0x20, 0x30, 0x2e, 0x2e, 0x31, 0x35, 0x20, 0x69, 0x6e, 0x20, 0x74, 0x68, 0x69
        /*0096*/ 	.byte	0x73, 0x20, 0x74, 0x69, 0x6c, 0x65, 0x64, 0x50, 0x61, 0x72, 0x74, 0x69, 0x74, 0x69, 0x6f, 0x6e
        /*00a6*/ 	.byte	0x31, 0x36, 0x20, 0x67, 0x72, 0x6f, 0x75, 0x70, 0x20, 0x69, 0x73, 0x20, 0x25, 0x64, 0x20, 0x28
        /*00b6*/ 	.byte	0x65, 0x78, 0x70, 0x65, 0x63, 0x74, 0x65, 0x64, 0x20, 0x25, 0x64, 0x29, 0x0a, 0x00
.L_2:


//--------------------- .nv.shared._Z8cgkernelv   --------------------------
	.section	.nv.shared._Z8cgkernelv,"aw",@nobits
	.sectionflags	@""
	.align	16
	.zero		1024


//--------------------- .nv.shared.reserved.0     --------------------------
	.section	.nv.shared.reserved.0,"aw",@nobits
	.weak		__nv_reservedSMEM_offset_0_alias
	.size		__nv_reservedSMEM_offset_0_alias, 0, 64
	.other		__nv_reservedSMEM_offset_0_alias,@"STO_CUDA_RESERVED_SHARED STV_DEFAULT"
__nv_reservedSMEM_offset_0_alias:
	.zero		0
	.zero		64


//--------------------- .nv.constant0._Z8cgkernelv --------------------------
	.section	.nv.constant0._Z8cgkernelv,"a",@progbits
	.sectionflags	@""
	.align	4
.nv.constant0._Z8cgkernelv:
	.zero		896


//--------------------- SYMBOLS --------------------------

	.type		.nv.reservedSmem.offset0,@object
	.size		.nv.reservedSmem.offset0,0x4
	.type		.nv.reservedSmem.cap,@object
	.size		.nv.reservedSmem.cap,0x4
	.type		vprintf,@function
